	.headerflags	@"EF_CUDA_TEXMODE_UNIFIED EF_CUDA_64BIT_ADDRESS EF_CUDA_ACCELERATORS EF_CUDA_SM90 EF_CUDA_VIRTUAL_SM(EF_CUDA_SM90)"
	.elftype	@"ET_EXEC"


//--------------------- .nv.info                  --------------------------
	.section	.nv.info,"",@"SHT_CUDA_INFO"
	.align	4


	//----- nvinfo : EIATTR_REGCOUNT
	.align		4
        /*0000*/ 	.byte	0x04, 0x2f
        /*0002*/ 	.short	(.L_2 - .L_1)
	.align		4
.L_1:
        /*0004*/ 	.word	index@(triton_poi_fused_native_group_norm_relu_7)
        /*0008*/ 	.word	0x00000018


	//----- nvinfo : EIATTR_MIN_STACK_SIZE
	.align		4
.L_2:
        /*000c*/ 	.byte	0x04, 0x12
        /*000e*/ 	.short	(.L_4 - .L_3)
	.align		4
.L_3:
        /*0010*/ 	.word	index@(triton_poi_fused_native_group_norm_relu_7)
        /*0014*/ 	.word	0x00000000


	//----- nvinfo : EIATTR_FRAME_SIZE
	.align		4
.L_4:
        /*0018*/ 	.byte	0x04, 0x11
        /*001a*/ 	.short	(.L_6 - .L_5)
	.align		4
.L_5:
        /*001c*/ 	.word	index@(triton_poi_fused_native_group_norm_relu_7)
        /*0020*/ 	.word	0x00000000


	//----- nvinfo : EIATTR_MIN_STACK_SIZE
	.align		4
.L_6:
        /*0024*/ 	.byte	0x04, 0x12
        /*0026*/ 	.short	(.L_8 - .L_7)
	.align		4
.L_7:
        /*0028*/ 	.word	index@(triton_poi_fused_native_group_norm_relu_7)
        /*002c*/ 	.word	0x00000000
.L_8:


//--------------------- .nv.info.triton_poi_fused_native_group_norm_relu_7 --------------------------
	.section	.nv.info.triton_poi_fused_native_group_norm_relu_7,"",@"SHT_CUDA_INFO"
	.sectionflags	@""
	.align	4


	//----- nvinfo : EIATTR_CUDA_API_VERSION
	.align		4
        /*0000*/ 	.byte	0x04, 0x37
        /*0002*/ 	.short	(.L_10 - .L_9)
.L_9:
        /*0004*/ 	.word	0x0000007c


	//----- nvinfo : EIATTR_KPARAM_INFO
	.align		4
.L_10:
        /*0008*/ 	.byte	0x04, 0x17
        /*000a*/ 	.short	(.L_12 - .L_11)
.L_11:
        /*000c*/ 	.word	0x00000000
        /*0010*/ 	.short	0x0006
        /*0012*/ 	.short	0x0030
        /*0014*/ 	.byte	0x00, 0xf0, 0x11, 0x00


	//----- nvinfo : EIATTR_KPARAM_INFO
	.align		4
.L_12:
        /*0018*/ 	.byte	0x04, 0x17
        /*001a*/ 	.short	(.L_14 - .L_13)
.L_13:
        /*001c*/ 	.word	0x00000000
        /*0020*/ 	.short	0x0005
        /*0022*/ 	.short	0x0028
        /*0024*/ 	.byte	0x00, 0xf4, 0x21, 0x00


	//----- nvinfo : EIATTR_KPARAM_INFO
	.align		4
.L_14:
        /*0028*/ 	.byte	0x04, 0x17
        /*002a*/ 	.short	(.L_16 - .L_15)
.L_15:
        /*002c*/ 	.word	0x00000000
        /*0030*/ 	.short	0x0004
        /*0032*/ 	.short	0x0020
        /*0034*/ 	.byte	0x00, 0xf4, 0x21, 0x00


	//----- nvinfo : EIATTR_KPARAM_INFO
	.align		4
.L_16:
        /*0038*/ 	.byte	0x04, 0x17
        /*003a*/ 	.short	(.L_18 - .L_17)
.L_17:
        /*003c*/ 	.word	0x00000000
        /*0040*/ 	.short	0x0003
        /*0042*/ 	.short	0x0018
        /*0044*/ 	.byte	0x00, 0xf4, 0x21, 0x00


	//----- nvinfo : EIATTR_KPARAM_INFO
	.align		4
.L_18:
        /*0048*/ 	.byte	0x04, 0x17
        /*004a*/ 	.short	(.L_20 - .L_19)
.L_19:
        /*004c*/ 	.word	0x00000000
        /*0050*/ 	.short	0x0002
        /*0052*/ 	.short	0x0010
        /*0054*/ 	.byte	0x00, 0xf4, 0x21, 0x00


	//----- nvinfo : EIATTR_KPARAM_INFO
	.align		4
.L_20:
        /*0058*/ 	.byte	0x04, 0x17
        /*005a*/ 	.short	(.L_22 - .L_21)
.L_21:
        /*005c*/ 	.word	0x00000000
        /*0060*/ 	.short	0x0001
        /*0062*/ 	.short	0x0008
        /*0064*/ 	.byte	0x00, 0xf4, 0x21, 0x00


	//----- nvinfo : EIATTR_KPARAM_INFO
	.align		4
.L_22:
        /*0068*/ 	.byte	0x04, 0x17
        /*006a*/ 	.short	(.L_24 - .L_23)
.L_23:
        /*006c*/ 	.word	0x00000000
        /*0070*/ 	.short	0x0000
        /*0072*/ 	.short	0x0000
        /*0074*/ 	.byte	0x00, 0xf4, 0x21, 0x00


	//----- nvinfo : EIATTR_SPARSE_MMA_MASK
	.align		4
.L_24:
        /*0078*/ 	.byte	0x03, 0x50
        /*007a*/ 	.short	0x0000


	//----- nvinfo : EIATTR_MAXREG_COUNT
	.align		4
        /*007c*/ 	.byte	0x03, 0x1b
        /*007e*/ 	.short	0x00ff


	//----- nvinfo : EIATTR_EXIT_INSTR_OFFSETS
	.align		4
        /*0080*/ 	.byte	0x04, 0x1c
        /*0082*/ 	.short	(.L_26 - .L_25)


	//   ....[0]....
.L_25:
        /*0084*/ 	.word	0x000004a0


	//----- nvinfo : EIATTR_REQNTID
	.align		4
.L_26:
        /*0088*/ 	.byte	0x04, 0x10
        /*008a*/ 	.short	(.L_28 - .L_27)
.L_27:
        /*008c*/ 	.word	0x00000100
        /*0090*/ 	.word	0x00000001
        /*0094*/ 	.word	0x00000001


	//----- nvinfo : EIATTR_CBANK_PARAM_SIZE
	.align		4
.L_28:
        /*0098*/ 	.byte	0x03, 0x19
        /*009a*/ 	.short	0x0034


	//----- nvinfo : EIATTR_PARAM_CBANK
	.align		4
        /*009c*/ 	.byte	0x04, 0x0a
        /*009e*/ 	.short	(.L_30 - .L_29)
	.align		4
.L_29:
        /*00a0*/ 	.word	index@(.nv.constant0.triton_poi_fused_native_group_norm_relu_7)
        /*00a4*/ 	.short	0x0210
        /*00a6*/ 	.short	0x0034


	//----- nvinfo : EIATTR_SW_WAR
	.align		4
.L_30:
        /*00a8*/ 	.byte	0x04, 0x36
        /*00aa*/ 	.short	(.L_32 - .L_31)
.L_31:
        /*00ac*/ 	.word	0x00000008
.L_32:


//--------------------- .nv.callgraph             --------------------------
	.section	.nv.callgraph,"",@"SHT_CUDA_CALLGRAPH"
	.align	4
	.sectionentsize	8
	.align		4
        /*0000*/ 	.word	0x00000000
	.align		4
        /*0004*/ 	.word	0xffffffff
	.align		4
        /*0008*/ 	.word	0x00000000
	.align		4
        /*000c*/ 	.word	0xfffffffe
	.align		4
        /*0010*/ 	.word	0x00000000
	.align		4
        /*0014*/ 	.word	0xfffffffd
	.align		4
        /*0018*/ 	.word	0x00000000
	.align		4
        /*001c*/ 	.word	0xfffffffc


//--------------------- .nv.constant4             --------------------------
	.section	.nv.constant4,"a",@progbits
	.align	8
	.align		8
.nv.constant4:
        /*0000*/ 	.dword	_$_str


//--------------------- .text.triton_poi_fused_native_group_norm_relu_7 --------------------------
	.section	.text.triton_poi_fused_native_group_norm_relu_7,"ax",@progbits
	.align	128
        .global         triton_poi_fused_native_group_norm_relu_7
        .type           triton_poi_fused_native_group_norm_relu_7,@function
        .size           triton_poi_fused_native_group_norm_relu_7,(.L_x_1 - triton_poi_fused_native_group_norm_relu_7)
        .other          triton_poi_fused_native_group_norm_relu_7,@"STO_CUDA_ENTRY STV_DEFAULT"
triton_poi_fused_native_group_norm_relu_7:
.text.triton_poi_fused_native_group_norm_relu_7:
[----:B------:R-:W-:Y:S01]  /*0000*/  LDC R1, c[0x0][0x28] ;  /* 0x00000a00ff017b82 */ /* 0x000fe20000000800 */
[----:B------:R-:W1:Y:S07]  /*0010*/  S2R R0, SR_TID.X ;  /* 0x0000000000007919 */ /* 0x000e6e0000002100 */
[----:B------:R-:W2:Y:S01]  /*0020*/  LDC.64 R8, c[0x0][0x220] ;  /* 0x00008800ff087b82 */ /* 0x000ea20000000a00 */
[----:B------:R-:W-:Y:S01]  /*0030*/  ULDC.64 UR4, c[0x0][0x208] ;  /* 0x0000820000047ab9 */ /* 0x000fe20000000a00 */
[----:B------:R-:W3:Y:S06]  /*0040*/  S2R R5, SR_CTAID.X ;  /* 0x0000000000057919 */ /* 0x000eec0000002500 */
[----:B------:R-:W4:Y:S08]  /*0050*/  LDC.64 R10, c[0x0][0x218] ;  /* 0x00008600ff0a7b82 */ /* 0x000f300000000a00 */
[----:B------:R-:W5:Y:S01]  /*0060*/  LDC.64 R12, c[0x0][0x210] ;  /* 0x00008400ff0c7b82 */ /* 0x000f620000000a00 */
[----:B-1----:R-:W-:Y:S01]  /*0070*/  IMAD.SHL.U32 R0, R0, 0x2, RZ ;  /* 0x0000000200007824 */ /* 0x002fe200078e00ff */
[----:B---3--:R-:W-:-:S04]  /*0080*/  SHF.R.S32.HI R3, RZ, 0x16, R5 ;  /* 0x00000016ff037819 */ /* 0x008fc80000011405 */
[----:B------:R-:W-:Y:S02]  /*0090*/  LOP3.LUT R0, R0, 0x1fe, RZ, 0xc0, !PT ;  /* 0x000001fe00007812 */ /* 0x000fe400078ec0ff */
[----:B------:R-:W-:-:S03]  /*00a0*/  SGXT R3, R3, 0x1 ;  /* 0x000000010303781a */ /* 0x000fc60000000200 */
[----:B------:R-:W-:-:S04]  /*00b0*/  IMAD R0, R5, 0x200, R0 ;  /* 0x0000020005007824 */ /* 0x000fc800078e0200 */
[----:B------:R-:W-:Y:S01]  /*00c0*/  VIADD R2, R0, 0x1 ;  /* 0x0000000100027836 */ /* 0x000fe20000000000 */
[----:B------:R-:W-:-:S04]  /*00d0*/  LEA.HI R4, R3, R0, RZ, 0x7 ;  /* 0x0000000003047211 */ /* 0x000fc800078f38ff */
[----:B------:R-:W-:Y:S02]  /*00e0*/  LOP3.LUT R7, R4, 0xffffff80, RZ, 0xc0, !PT ;  /* 0xffffff8004077812 */ /* 0x000fe400078ec0ff */
[C---:B------:R-:W-:Y:S02]  /*00f0*/  LEA.HI R4, R3.reuse, R2, RZ, 0x7 ;  /* 0x0000000203047211 */ /* 0x040fe400078f38ff */
[----:B------:R-:W-:Y:S01]  /*0100*/  LEA.HI R3, R3, R0, RZ, 0x13 ;  /* 0x0000000003037211 */ /* 0x000fe200078f98ff */
[----:B------:R-:W-:Y:S01]  /*0110*/  IMAD.IADD R7, R0, 0x1, -R7 ;  /* 0x0000000100077824 */ /* 0x000fe200078e0a07 */
[----:B------:R-:W-:Y:S02]  /*0120*/  LOP3.LUT R5, R4, 0xff80, RZ, 0xc0, !PT ;  /* 0x0000ff8004057812 */ /* 0x000fe400078ec0ff */
[----:B------:R-:W-:Y:S02]  /*0130*/  SHF.R.S32.HI R3, RZ, 0x13, R3 ;  /* 0x00000013ff037819 */ /* 0x000fe40000011403 */
[----:B------:R-:W-:Y:S01]  /*0140*/  PRMT R4, R7, 0x8880, RZ ;  /* 0x0000888007047816 */ /* 0x000fe200000000ff */
[----:B------:R-:W-:-:S03]  /*0150*/  IMAD.IADD R5, R2, 0x1, -R5 ;  /* 0x0000000102057824 */ /* 0x000fc600078e0a05 */
[----:B------:R-:W-:Y:S02]  /*0160*/  PRMT R2, R4, 0x7710, RZ ;  /* 0x0000771004027816 */ /* 0x000fe400000000ff */
[----:B------:R-:W-:Y:S02]  /*0170*/  PRMT R4, R5, 0x8880, RZ ;  /* 0x0000888005047816 */ /* 0x000fe400000000ff */
[----:B------:R-:W-:Y:S02]  /*0180*/  SHF.R.U32.HI R2, RZ, 0xa, R2 ;  /* 0x0000000aff027819 */ /* 0x000fe40000011602 */
[----:B------:R-:W-:Y:S02]  /*0190*/  PRMT R4, R4, 0x7710, RZ ;  /* 0x0000771004047816 */ /* 0x000fe400000000ff */
[----:B------:R-:W-:Y:S02]  /*01a0*/  LOP3.LUT R2, R2, 0x1f, RZ, 0xc0, !PT ;  /* 0x0000001f02027812 */ /* 0x000fe400078ec0ff */
[----:B------:R-:W-:-:S03]  /*01b0*/  SHF.R.U32.HI R4, RZ, 0xa, R4 ;  /* 0x0000000aff047819 */ /* 0x000fc60000011604 */
[----:B------:R-:W-:Y:S01]  /*01c0*/  IMAD.IADD R2, R7, 0x1, R2 ;  /* 0x0000000107027824 */ /* 0x000fe200078e0202 */
[----:B------:R-:W-:-:S04]  /*01d0*/  LOP3.LUT R4, R4, 0x1f, RZ, 0xc0, !PT ;  /* 0x0000001f04047812 */ /* 0x000fc800078ec0ff */
[----:B------:R-:W-:Y:S01]  /*01e0*/  PRMT R2, R2, 0x8880, RZ ;  /* 0x0000888002027816 */ /* 0x000fe200000000ff */
[----:B------:R-:W-:-:S03]  /*01f0*/  IMAD.IADD R4, R5, 0x1, R4 ;  /* 0x0000000105047824 */ /* 0x000fc600078e0204 */
[----:B------:R-:W-:Y:S02]  /*0200*/  SHF.R.S32.HI R2, RZ, 0x5, R2 ;  /* 0x00000005ff027819 */ /* 0x000fe40000011402 */
[----:B------:R-:W-:Y:S02]  /*0210*/  PRMT R4, R4, 0x8880, RZ ;  /* 0x0000888004047816 */ /* 0x000fe400000000ff */
[----:B------:R-:W-:Y:S02]  /*0220*/  PRMT R2, R2, 0x9910, RZ ;  /* 0x0000991002027816 */ /* 0x000fe400000000ff */
[----:B------:R-:W-:-:S03]  /*0230*/  SHF.R.S32.HI R4, RZ, 0x5, R4 ;  /* 0x00000005ff047819 */ /* 0x000fc60000011404 */
[----:B------:R-:W-:Y:S01]  /*0240*/  IMAD R15, R3, 0x4, R2 ;  /* 0x00000004030f7824 */ /* 0x000fe200078e0202 */
[----:B------:R-:W-:-:S03]  /*0250*/  PRMT R4, R4, 0x9910, RZ ;  /* 0x0000991004047816 */ /* 0x000fc600000000ff */
[----:B--2---:R-:W-:-:S04]  /*0260*/  IMAD.WIDE R18, R15, 0x4, R8 ;  /* 0x000000040f127825 */ /* 0x004fc800078e0208 */
[----:B------:R-:W-:Y:S01]  /*0270*/  IMAD.MOV.U32 R2, RZ, RZ, R4 ;  /* 0x000000ffff027224 */ /* 0x000fe200078e0004 */
[----:B------:R-:W2:Y:S01]  /*0280*/  LDG.E.EL R6, desc[UR4][R18.64] ;  /* 0x0000000412067981 */ /* 0x000ea2000c2e1900 */
[----:B------:R-:W1:Y:S02]  /*0290*/  LDC.64 R4, c[0x0][0x230] ;  /* 0x00008c00ff047b82 */ /* 0x000e640000000a00 */
[----:B------:R-:W-:-:S04]  /*02a0*/  IMAD R17, R3, 0x4, R2 ;  /* 0x0000000403117824 */ /* 0x000fc800078e0202 */
[C---:B------:R-:W-:Y:S02]  /*02b0*/  IMAD.WIDE R20, R17.reuse, 0x4, R8 ;  /* 0x0000000411147825 */ /* 0x040fe400078e0208 */
[----:B------:R-:W3:Y:S03]  /*02c0*/  LDC.64 R2, c[0x0][0x228] ;  /* 0x00008a00ff027b82 */ /* 0x000ee60000000a00 */
[----:B------:R-:W2:Y:S01]  /*02d0*/  LDG.E.EL R8, desc[UR4][R20.64] ;  /* 0x0000000414087981 */ /* 0x000ea2000c2e1900 */
[----:B----4-:R-:W-:-:S04]  /*02e0*/  IMAD.WIDE R16, R17, 0x4, R10 ;  /* 0x0000000411107825 */ /* 0x010fc800078e020a */
[----:B------:R-:W-:Y:S02]  /*02f0*/  IMAD.WIDE R14, R15, 0x4, R10 ;  /* 0x000000040f0e7825 */ /* 0x000fe400078e020a */
[----:B------:R-:W4:Y:S02]  /*0300*/  LDG.E.EL R16, desc[UR4][R16.64] ;  /* 0x0000000410107981 */ /* 0x000f24000c2e1900 */
[----:B-----5:R-:W-:Y:S02]  /*0310*/  IMAD.WIDE R12, R0, 0x4, R12 ;  /* 0x00000004000c7825 */ /* 0x020fe400078e020c */
[----:B------:R-:W5:Y:S02]  /*0320*/  LDG.E.EL R9, desc[UR4][R14.64] ;  /* 0x000000040e097981 */ /* 0x000f64000c2e1900 */
[C---:B-1----:R-:W-:Y:S02]  /*0330*/  IMAD.WIDE R4, R7.reuse, 0x4, R4 ;  /* 0x0000000407047825 */ /* 0x042fe400078e0204 */
[----:B------:R-:W5:Y:S04]  /*0340*/  LDG.E.64 R10, desc[UR4][R12.64] ;  /* 0x000000040c0a7981 */ /* 0x000f68000c1e1b00 */
[----:B------:R-:W4:Y:S01]  /*0350*/  LDG.E.EL.64 R4, desc[UR4][R4.64] ;  /* 0x0000000404047981 */ /* 0x000f22000c2e1b00 */
[----:B---3--:R-:W-:-:S06]  /*0360*/  IMAD.WIDE R2, R7, 0x4, R2 ;  /* 0x0000000407027825 */ /* 0x008fcc00078e0202 */
[----:B------:R-:W3:Y:S01]  /*0370*/  LDG.E.EL.64 R2, desc[UR4][R2.64] ;  /* 0x0000000402027981 */ /* 0x000ee2000c2e1b00 */
[----:B------:R-:W-:-:S04]  /*0380*/  IMAD.MOV.U32 R7, RZ, RZ, 0x37000000 ;  /* 0x37000000ff077424 */ /* 0x000fc800078e00ff */
[----:B--2---:R-:W-:-:S06]  /*0390*/  FFMA R18, R6, R7, 9.9999997473787516356e-06 ;  /* 0x3727c5ac06127423 */ /* 0x004fcc0000000007 */
[----:B------:R-:W1:Y:S01]  /*03a0*/  MUFU.RSQ R18, R18 ;  /* 0x0000001200127308 */ /* 0x000e620000001400 */
[----:B------:R-:W-:Y:S02]  /*03b0*/  FFMA R8, R8, R7, 9.9999997473787516356e-06 ;  /* 0x3727c5ac08087423 */ /* 0x000fe40000000007 */
[----:B------:R-:W2:Y:S05]  /*03c0*/  LDC.64 R6, c[0x0][0x238] ;  /* 0x00008e00ff067b82 */ /* 0x000eaa0000000a00 */
[----:B------:R-:W1:Y:S01]  /*03d0*/  MUFU.RSQ R8, R8 ;  /* 0x0000000800087308 */ /* 0x000e620000001400 */
[----:B-----5:R-:W-:Y:S01]  /*03e0*/  FADD R9, R10, -R9 ;  /* 0x800000090a097221 */ /* 0x020fe20000000000 */
[----:B----4-:R-:W-:-:S03]  /*03f0*/  FADD R11, R11, -R16 ;  /* 0x800000100b0b7221 */ /* 0x010fc60000000000 */
[----:B-1----:R-:W-:Y:S01]  /*0400*/  FMUL R9, R18, R9 ;  /* 0x0000000912097220 */ /* 0x002fe20000400000 */
[----:B0-----:R-:W-:-:S03]  /*0410*/  FMUL R10, R8, R11 ;  /* 0x0000000b080a7220 */ /* 0x001fc60000400000 */
[----:B---3--:R-:W-:Y:S01]  /*0420*/  FFMA R2, R2, R9, R4 ;  /* 0x0000000902027223 */ /* 0x008fe20000000004 */
[----:B------:R-:W-:-:S04]  /*0430*/  FFMA R3, R3, R10, R5 ;  /* 0x0000000a03037223 */ /* 0x000fc80000000005 */
[----:B------:R-:W-:Y:S02]  /*0440*/  FSETP.GEU.AND P0, PT, R2, RZ, PT ;  /* 0x000000ff0200720b */ /* 0x000fe40003f0e000 */
[C---:B------:R-:W-:Y:S01]  /*0450*/  FSETP.GEU.AND P1, PT, R3.reuse, RZ, PT ;  /* 0x000000ff0300720b */ /* 0x040fe20003f2e000 */
[----:B--2---:R-:W-:Y:S01]  /*0460*/  IMAD.WIDE R6, R0, 0x4, R6 ;  /* 0x0000000400067825 */ /* 0x004fe200078e0206 */
[----:B------:R-:W-:Y:S02]  /*0470*/  FSEL R2, R2, RZ, P0 ;  /* 0x000000ff02027208 */ /* 0x000fe40000000000 */
[----:B------:R-:W-:-:S05]  /*0480*/  FSEL R3, R3, RZ, P1 ;  /* 0x000000ff03037208 */ /* 0x000fca0000800000 */
[----:B------:R-:W-:Y:S01]  /*0490*/  STG.E.64 desc[UR4][R6.64], R2 ;  /* 0x0000000206007986 */ /* 0x000fe2000c101b04 */
[----:B------:R-:W-:Y:S05]  /*04a0*/  EXIT ;  /* 0x000000000000794d */ /* 0x000fea0003800000 */
.L_x_0:
[----:B------:R-:W-:-:S00]  /*04b0*/  BRA `(.L_x_0) ;  /* 0xfffffffc00fc7947 */ /* 0x000fc0000383ffff */
[----:B------:R-:W-:-:S00]  /*04c0*/  NOP ;  /* 0x0000000000007918 */ /* 0x000fc00000000000 */
        /* <DEDUP_REMOVED lines=11> */
.L_x_1:


//--------------------- .nv.global.init           --------------------------
	.section	.nv.global.init,"aw",@progbits
.nv.global.init:
	.type		_$_str,@object
	.size		_$_str,(.L_0 - _$_str)
_$_str:
        /*0000*/ 	.byte	0x5f, 0x5f, 0x43, 0x55, 0x44, 0x41, 0x5f, 0x46, 0x54, 0x5a, 0x00
.L_0:


//--------------------- .nv.constant0.triton_poi_fused_native_group_norm_relu_7 --------------------------
	.section	.nv.constant0.triton_poi_fused_native_group_norm_relu_7,"a",@progbits
	.sectionflags	@""
	.align	4
.nv.constant0.triton_poi_fused_native_group_norm_relu_7:
	.zero		580
